//
// Generated by NVIDIA NVVM Compiler
//
// Compiler Build ID: CL-36424714
// Cuda compilation tools, release 13.0, V13.0.88
// Based on NVVM 20.0.0
//

.version 9.0
.target sm_100
.address_size 64

	// .globl	_Z21prefixOperationKernelIfEvPT_xb
.extern .shared .align 16 .b8 shared_base[];

.visible .entry _Z21prefixOperationKernelIfEvPT_xb(
	.param .u64 .ptr .align 1 _Z21prefixOperationKernelIfEvPT_xb_param_0,
	.param .u64 _Z21prefixOperationKernelIfEvPT_xb_param_1,
	.param .u8 _Z21prefixOperationKernelIfEvPT_xb_param_2
)
{
	.reg .pred 	%p<12>;
	.reg .b16 	%rs<2>;
	.reg .b32 	%r<46>;
	.reg .b32 	%f<18>;
	.reg .b64 	%rd<7>;

	ld.param.u64 	%rd4, [_Z21prefixOperationKernelIfEvPT_xb_param_0];
	ld.param.u64 	%rd3, [_Z21prefixOperationKernelIfEvPT_xb_param_1];
	ld.param.s8 	%rs1, [_Z21prefixOperationKernelIfEvPT_xb_param_2];
	cvta.to.global.u64 	%rd5, %rd4;
	mov.u32 	%r1, %tid.x;
	mov.u32 	%r12, %ctaid.x;
	mov.u32 	%r2, %ntid.x;
	mad.lo.s32 	%r13, %r12, %r2, %r1;
	cvt.s64.s32 	%rd1, %r13;
	setp.le.s64 	%p1, %rd3, %rd1;
	mul.wide.s32 	%rd6, %r13, 4;
	add.s64 	%rd2, %rd5, %rd6;
	@%p1 bra 	$L__BB0_2;
	ld.global.f32 	%f17, [%rd2];
	bra.uni 	$L__BB0_3;
$L__BB0_2:
	setp.eq.s16 	%p2, %rs1, 0;
	selp.f32 	%f17, 0f00000000, 0f3F800000, %p2;
$L__BB0_3:
	shl.b32 	%r14, %r1, 2;
	mov.u32 	%r15, shared_base;
	add.s32 	%r3, %r15, %r14;
	st.shared.f32 	[%r3], %f17;
	bar.sync 	0;
	setp.lt.u32 	%p3, %r2, 2;
	@%p3 bra 	$L__BB0_8;
	shl.b32 	%r17, %r1, 1;
	add.s32 	%r4, %r17, 2;
	mov.b32 	%r44, 1;
$L__BB0_5:
	mul.lo.s32 	%r7, %r4, %r44;
	add.s32 	%r18, %r7, -1;
	setp.ge.u32 	%p4, %r18, %r2;
	@%p4 bra 	$L__BB0_14;
	setp.eq.s16 	%p5, %rs1, 0;
	@%p5 bra 	$L__BB0_13;
	sub.s32 	%r19, %r7, %r44;
	shl.b32 	%r20, %r19, 2;
	add.s32 	%r22, %r15, %r20;
	ld.shared.f32 	%f4, [%r22+-4];
	shl.b32 	%r23, %r44, 2;
	add.s32 	%r24, %r22, %r23;
	ld.shared.f32 	%f5, [%r24+-4];
	mul.f32 	%f6, %f4, %f5;
	st.shared.f32 	[%r24+-4], %f6;
	bra.uni 	$L__BB0_14;
$L__BB0_8:
	setp.lt.u32 	%p7, %r2, 2;
	@%p7 bra 	$L__BB0_17;
	shl.b32 	%r31, %r1, 1;
	add.s32 	%r5, %r31, 2;
	mov.u32 	%r45, %r2;
$L__BB0_10:
	mov.u32 	%r9, %r45;
	shr.u32 	%r45, %r9, 1;
	bar.sync 	0;
	mul.lo.s32 	%r11, %r5, %r45;
	add.s32 	%r32, %r11, %r45;
	add.s32 	%r33, %r32, -1;
	setp.ge.u32 	%p8, %r33, %r2;
	@%p8 bra 	$L__BB0_16;
	setp.eq.s16 	%p9, %rs1, 0;
	@%p9 bra 	$L__BB0_15;
	shl.b32 	%r34, %r11, 2;
	add.s32 	%r36, %r15, %r34;
	ld.shared.f32 	%f10, [%r36+-4];
	shl.b32 	%r37, %r45, 2;
	add.s32 	%r38, %r36, %r37;
	ld.shared.f32 	%f11, [%r38+-4];
	mul.f32 	%f12, %f10, %f11;
	st.shared.f32 	[%r38+-4], %f12;
	bra.uni 	$L__BB0_16;
$L__BB0_13:
	sub.s32 	%r25, %r7, %r44;
	shl.b32 	%r26, %r25, 2;
	add.s32 	%r28, %r15, %r26;
	ld.shared.f32 	%f7, [%r28+-4];
	shl.b32 	%r29, %r44, 2;
	add.s32 	%r30, %r28, %r29;
	ld.shared.f32 	%f8, [%r30+-4];
	add.f32 	%f9, %f7, %f8;
	st.shared.f32 	[%r30+-4], %f9;
$L__BB0_14:
	bar.sync 	0;
	shl.b32 	%r44, %r44, 1;
	setp.lt.u32 	%p6, %r44, %r2;
	@%p6 bra 	$L__BB0_5;
	bra.uni 	$L__BB0_8;
$L__BB0_15:
	shl.b32 	%r39, %r11, 2;
	add.s32 	%r41, %r15, %r39;
	ld.shared.f32 	%f13, [%r41+-4];
	shl.b32 	%r42, %r45, 2;
	add.s32 	%r43, %r41, %r42;
	ld.shared.f32 	%f14, [%r43+-4];
	add.f32 	%f15, %f13, %f14;
	st.shared.f32 	[%r43+-4], %f15;
$L__BB0_16:
	setp.gt.u32 	%p10, %r9, 3;
	@%p10 bra 	$L__BB0_10;
$L__BB0_17:
	setp.le.s64 	%p11, %rd3, %rd1;
	bar.sync 	0;
	@%p11 bra 	$L__BB0_19;
	ld.shared.f32 	%f16, [%r3];
	st.global.f32 	[%rd2], %f16;
$L__BB0_19:
	ret;

}
	// .globl	_Z21prefixOperationKernelIdEvPT_xb
.visible .entry _Z21prefixOperationKernelIdEvPT_xb(
	.param .u64 .ptr .align 1 _Z21prefixOperationKernelIdEvPT_xb_param_0,
	.param .u64 _Z21prefixOperationKernelIdEvPT_xb_param_1,
	.param .u8 _Z21prefixOperationKernelIdEvPT_xb_param_2
)
{
	.reg .pred 	%p<12>;
	.reg .b16 	%rs<2>;
	.reg .b32 	%r<46>;
	.reg .b64 	%rd<7>;
	.reg .b64 	%fd<18>;

	ld.param.u64 	%rd4, [_Z21prefixOperationKernelIdEvPT_xb_param_0];
	ld.param.u64 	%rd3, [_Z21prefixOperationKernelIdEvPT_xb_param_1];
	ld.param.s8 	%rs1, [_Z21prefixOperationKernelIdEvPT_xb_param_2];
	cvta.to.global.u64 	%rd5, %rd4;
	mov.u32 	%r1, %tid.x;
	mov.u32 	%r12, %ctaid.x;
	mov.u32 	%r2, %ntid.x;
	mad.lo.s32 	%r13, %r12, %r2, %r1;
	cvt.s64.s32 	%rd1, %r13;
	setp.le.s64 	%p1, %rd3, %rd1;
	mul.wide.s32 	%rd6, %r13, 8;
	add.s64 	%rd2, %rd5, %rd6;
	@%p1 bra 	$L__BB1_2;
	ld.global.f64 	%fd17, [%rd2];
	bra.uni 	$L__BB1_3;
$L__BB1_2:
	setp.eq.s16 	%p2, %rs1, 0;
	selp.f64 	%fd17, 0d0000000000000000, 0d3FF0000000000000, %p2;
$L__BB1_3:
	shl.b32 	%r14, %r1, 3;
	mov.u32 	%r15, shared_base;
	add.s32 	%r3, %r15, %r14;
	st.shared.f64 	[%r3], %fd17;
	bar.sync 	0;
	setp.lt.u32 	%p3, %r2, 2;
	@%p3 bra 	$L__BB1_8;
	shl.b32 	%r17, %r1, 1;
	add.s32 	%r4, %r17, 2;
	mov.b32 	%r44, 1;
$L__BB1_5:
	mul.lo.s32 	%r7, %r4, %r44;
	add.s32 	%r18, %r7, -1;
	setp.ge.u32 	%p4, %r18, %r2;
	@%p4 bra 	$L__BB1_14;
	setp.eq.s16 	%p5, %rs1, 0;
	@%p5 bra 	$L__BB1_13;
	sub.s32 	%r19, %r7, %r44;
	shl.b32 	%r20, %r19, 3;
	add.s32 	%r22, %r15, %r20;
	ld.shared.f64 	%fd4, [%r22+-8];
	shl.b32 	%r23, %r44, 3;
	add.s32 	%r24, %r22, %r23;
	ld.shared.f64 	%fd5, [%r24+-8];
	mul.f64 	%fd6, %fd4, %fd5;
	st.shared.f64 	[%r24+-8], %fd6;
	bra.uni 	$L__BB1_14;
$L__BB1_8:
	setp.lt.u32 	%p7, %r2, 2;
	@%p7 bra 	$L__BB1_17;
	shl.b32 	%r31, %r1, 1;
	add.s32 	%r5, %r31, 2;
	mov.u32 	%r45, %r2;
$L__BB1_10:
	mov.u32 	%r9, %r45;
	shr.u32 	%r45, %r9, 1;
	bar.sync 	0;
	mul.lo.s32 	%r11, %r5, %r45;
	add.s32 	%r32, %r11, %r45;
	add.s32 	%r33, %r32, -1;
	setp.ge.u32 	%p8, %r33, %r2;
	@%p8 bra 	$L__BB1_16;
	setp.eq.s16 	%p9, %rs1, 0;
	@%p9 bra 	$L__BB1_15;
	shl.b32 	%r34, %r11, 3;
	add.s32 	%r36, %r15, %r34;
	ld.shared.f64 	%fd10, [%r36+-8];
	shl.b32 	%r37, %r45, 3;
	add.s32 	%r38, %r36, %r37;
	ld.shared.f64 	%fd11, [%r38+-8];
	mul.f64 	%fd12, %fd10, %fd11;
	st.shared.f64 	[%r38+-8], %fd12;
	bra.uni 	$L__BB1_16;
$L__BB1_13:
	sub.s32 	%r25, %r7, %r44;
	shl.b32 	%r26, %r25, 3;
	add.s32 	%r28, %r15, %r26;
	ld.shared.f64 	%fd7, [%r28+-8];
	shl.b32 	%r29, %r44, 3;
	add.s32 	%r30, %r28, %r29;
	ld.shared.f64 	%fd8, [%r30+-8];
	add.f64 	%fd9, %fd7, %fd8;
	st.shared.f64 	[%r30+-8], %fd9;
$L__BB1_14:
	bar.sync 	0;
	shl.b32 	%r44, %r44, 1;
	setp.lt.u32 	%p6, %r44, %r2;
	@%p6 bra 	$L__BB1_5;
	bra.uni 	$L__BB1_8;
$L__BB1_15:
	shl.b32 	%r39, %r11, 3;
	add.s32 	%r41, %r15, %r39;
	ld.shared.f64 	%fd13, [%r41+-8];
	shl.b32 	%r42, %r45, 3;
	add.s32 	%r43, %r41, %r42;
	ld.shared.f64 	%fd14, [%r43+-8];
	add.f64 	%fd15, %fd13, %fd14;
	st.shared.f64 	[%r43+-8], %fd15;
$L__BB1_16:
	setp.gt.u32 	%p10, %r9, 3;
	@%p10 bra 	$L__BB1_10;
$L__BB1_17:
	setp.le.s64 	%p11, %rd3, %rd1;
	bar.sync 	0;
	@%p11 bra 	$L__BB1_19;
	ld.shared.f64 	%fd16, [%r3];
	st.global.f64 	[%rd2], %fd16;
$L__BB1_19:
	ret;

}


// ===== COMPILED SASS (sm_100) =====

	.target	sm_100

	.elftype	@"ET_EXEC"


//--------------------- .note.nv.tkinfo           --------------------------
	.section	.note.nv.tkinfo,"",@"SHT_NOTE"
	.sectionflags	@"SHF_NOTE_NV_TKINFO"
	.tkinfo
        /*0018*/ 	.word	0x00000002
        /*0030*/ 	.string	""
        /*0030*/ 	.string	"ptxas"
        /*0030*/ 	.string	"Cuda compilation tools, release 13.0, V13.0.88"
        /*0030*/ 	.string	"Build cuda_13.0.r13.0/compiler.36424714_0"
        /*0030*/ 	.string	"-arch sm_100 -m 64 "



//--------------------- .note.nv.cuinfo           --------------------------
	.section	.note.nv.cuinfo,"",@"SHT_NOTE"
	.sectionflags	@"SHF_NOTE_NV_CUINFO"
        /*0018*/ 	.short	0x0002
        /*001a*/ 	.short	0x0064
        /*001c*/ 	.short	0x0082
	.zero		2


//--------------------- .nv.info                  --------------------------
	.section	.nv.info,"",@"SHT_CUDA_INFO"
	.align	4


	//----- nvinfo : EIATTR_REGCOUNT
	.align		4
        /*0000*/ 	.byte	0x04, 0x2f
        /*0002*/ 	.short	(.L_1 - .L_0)
	.align		4
.L_0:
        /*0004*/ 	.word	index@(_Z21prefixOperationKernelIfEvPT_xb)
        /*0008*/ 	.word	0x00000010


	//----- nvinfo : EIATTR_FRAME_SIZE
	.align		4
.L_1:
        /*000c*/ 	.byte	0x04, 0x11
        /*000e*/ 	.short	(.L_3 - .L_2)
	.align		4
.L_2:
        /*0010*/ 	.word	index@(_Z21prefixOperationKernelIfEvPT_xb)
        /*0014*/ 	.word	0x00000000


	//----- nvinfo : EIATTR_REGCOUNT
	.align		4
.L_3:
        /*0018*/ 	.byte	0x04, 0x2f
        /*001a*/ 	.short	(.L_5 - .L_4)
	.align		4
.L_4:
        /*001c*/ 	.word	index@(_Z21prefixOperationKernelIdEvPT_xb)
        /*0020*/ 	.word	0x00000012


	//----- nvinfo : EIATTR_FRAME_SIZE
	.align		4
.L_5:
        /*0024*/ 	.byte	0x04, 0x11
        /*0026*/ 	.short	(.L_7 - .L_6)
	.align		4
.L_6:
        /*0028*/ 	.word	index@(_Z21prefixOperationKernelIdEvPT_xb)
        /*002c*/ 	.word	0x00000000


	//----- nvinfo : EIATTR_MIN_STACK_SIZE
	.align		4
.L_7:
        /*0030*/ 	.byte	0x04, 0x12
        /*0032*/ 	.short	(.L_9 - .L_8)
	.align		4
.L_8:
        /*0034*/ 	.word	index@(_Z21prefixOperationKernelIdEvPT_xb)
        /*0038*/ 	.word	0x00000000


	//----- nvinfo : EIATTR_MIN_STACK_SIZE
	.align		4
.L_9:
        /*003c*/ 	.byte	0x04, 0x12
        /*003e*/ 	.short	(.L_11 - .L_10)
	.align		4
.L_10:
        /*0040*/ 	.word	index@(_Z21prefixOperationKernelIfEvPT_xb)
        /*0044*/ 	.word	0x00000000
.L_11:


//--------------------- .nv.compat                --------------------------
	.section	.nv.compat,"",@"SHT_CUDA_COMPAT_INFO"
	.align	4
        /*0000*/ 	.byte	0x02, 0x09, 0x00, 0x00, 0x02, 0x02, 0x01, 0x00, 0x02, 0x05, 0x05, 0x00, 0x03, 0x07, 0x01, 0x01
        /*0010*/ 	.byte	0x02, 0x03, 0x00, 0x00, 0x02, 0x06, 0x01, 0x00, 0x04, 0x0b, 0x08, 0x00, 0x01, 0x00, 0x00, 0x00
        /*0020*/ 	.byte	0x00, 0x00, 0x00, 0x00


//--------------------- .nv.info._Z21prefixOperationKernelIdEvPT_xb --------------------------
	.section	.nv.info._Z21prefixOperationKernelIdEvPT_xb,"",@"SHT_CUDA_INFO"
	.sectionflags	@""
	.align	4


	//----- nvinfo : EIATTR_CUDA_API_VERSION
	.align		4
        /*0000*/ 	.byte	0x04, 0x37
        /*0002*/ 	.short	(.L_13 - .L_12)
.L_12:
        /*0004*/ 	.word	0x00000082


	//----- nvinfo : EIATTR_KPARAM_INFO
	.align		4
.L_13:
        /*0008*/ 	.byte	0x04, 0x17
        /*000a*/ 	.short	(.L_15 - .L_14)
.L_14:
        /*000c*/ 	.word	0x00000000
        /*0010*/ 	.short	0x0002
        /*0012*/ 	.short	0x0010
        /*0014*/ 	.byte	0x00, 0xf0, 0x05, 0x00


	//----- nvinfo : EIATTR_KPARAM_INFO
	.align		4
.L_15:
        /*0018*/ 	.byte	0x04, 0x17
        /*001a*/ 	.short	(.L_17 - .L_16)
.L_16:
        /*001c*/ 	.word	0x00000000
        /*0020*/ 	.short	0x0001
        /*0022*/ 	.short	0x0008
        /*0024*/ 	.byte	0x00, 0xf0, 0x21, 0x00


	//----- nvinfo : EIATTR_KPARAM_INFO
	.align		4
.L_17:
        /*0028*/ 	.byte	0x04, 0x17
        /*002a*/ 	.short	(.L_19 - .L_18)
.L_18:
        /*002c*/ 	.word	0x00000000
        /*0030*/ 	.short	0x0000
        /*0032*/ 	.short	0x0000
        /*0034*/ 	.byte	0x00, 0xf5, 0x21, 0x00


	//----- nvinfo : EIATTR_SPARSE_MMA_MASK
	.align		4
.L_19:
        /*0038*/ 	.byte	0x03, 0x50
        /*003a*/ 	.short	0x0000


	//----- nvinfo : EIATTR_MAXREG_COUNT
	.align		4
        /*003c*/ 	.byte	0x03, 0x1b
        /*003e*/ 	.short	0x00ff


	//----- nvinfo : EIATTR_NUM_BARRIERS
	.align		4
        /*0040*/ 	.byte	0x02, 0x4c
        /*0042*/ 	.byte	0x01
	.zero		1


	//----- nvinfo : EIATTR_MERCURY_ISA_VERSION
	.align		4
        /*0044*/ 	.byte	0x03, 0x5f
        /*0046*/ 	.short	0x0101


	//----- nvinfo : EIATTR_VRC_CTA_INIT_COUNT
	.align		4
        /*0048*/ 	.byte	0x02, 0x4a
	.zero		1
	.zero		1


	//----- nvinfo : EIATTR_EXIT_INSTR_OFFSETS
	.align		4
        /*004c*/ 	.byte	0x04, 0x1c
        /*004e*/ 	.short	(.L_21 - .L_20)


	//   ....[0]....
.L_20:
        /*0050*/ 	.word	0x000005d0


	//   ....[1]....
        /*0054*/ 	.word	0x00000600


	//----- nvinfo : EIATTR_CRS_STACK_SIZE
	.align		4
.L_21:
        /*0058*/ 	.byte	0x04, 0x1e
        /*005a*/ 	.short	(.L_23 - .L_22)
.L_22:
        /*005c*/ 	.word	0x00000000


	//----- nvinfo : EIATTR_CBANK_PARAM_SIZE
	.align		4
.L_23:
        /*0060*/ 	.byte	0x03, 0x19
        /*0062*/ 	.short	0x0011


	//----- nvinfo : EIATTR_PARAM_CBANK
	.align		4
        /*0064*/ 	.byte	0x04, 0x0a
        /*0066*/ 	.short	(.L_25 - .L_24)
	.align		4
.L_24:
        /*0068*/ 	.word	index@(.nv.constant0._Z21prefixOperationKernelIdEvPT_xb)
        /*006c*/ 	.short	0x0380
        /*006e*/ 	.short	0x0011


	//----- nvinfo : EIATTR_SW_WAR
	.align		4
.L_25:
        /*0070*/ 	.byte	0x04, 0x36
        /*0072*/ 	.short	(.L_27 - .L_26)
.L_26:
        /*0074*/ 	.word	0x00000008
.L_27:


//--------------------- .nv.info._Z21prefixOperationKernelIfEvPT_xb --------------------------
	.section	.nv.info._Z21prefixOperationKernelIfEvPT_xb,"",@"SHT_CUDA_INFO"
	.sectionflags	@""
	.align	4


	//----- nvinfo : EIATTR_CUDA_API_VERSION
	.align		4
        /*0000*/ 	.byte	0x04, 0x37
        /*0002*/ 	.short	(.L_29 - .L_28)
.L_28:
        /*0004*/ 	.word	0x00000082


	//----- nvinfo : EIATTR_KPARAM_INFO
	.align		4
.L_29:
        /*0008*/ 	.byte	0x04, 0x17
        /*000a*/ 	.short	(.L_31 - .L_30)
.L_30:
        /*000c*/ 	.word	0x00000000
        /*0010*/ 	.short	0x0002
        /*0012*/ 	.short	0x0010
        /*0014*/ 	.byte	0x00, 0xf0, 0x05, 0x00


	//----- nvinfo : EIATTR_KPARAM_INFO
	.align		4
.L_31:
        /*0018*/ 	.byte	0x04, 0x17
        /*001a*/ 	.short	(.L_33 - .L_32)
.L_32:
        /*001c*/ 	.word	0x00000000
        /*0020*/ 	.short	0x0001
        /*0022*/ 	.short	0x0008
        /*0024*/ 	.byte	0x00, 0xf0, 0x21, 0x00


	//----- nvinfo : EIATTR_KPARAM_INFO
	.align		4
.L_33:
        /*0028*/ 	.byte	0x04, 0x17
        /*002a*/ 	.short	(.L_35 - .L_34)
.L_34:
        /*002c*/ 	.word	0x00000000
        /*0030*/ 	.short	0x0000
        /*0032*/ 	.short	0x0000
        /*0034*/ 	.byte	0x00, 0xf5, 0x21, 0x00


	//----- nvinfo : EIATTR_SPARSE_MMA_MASK
	.align		4
.L_35:
        /*0038*/ 	.byte	0x03, 0x50
        /*003a*/ 	.short	0x0000


	//----- nvinfo : EIATTR_MAXREG_COUNT
	.align		4
        /*003c*/ 	.byte	0x03, 0x1b
        /*003e*/ 	.short	0x00ff


	//----- nvinfo : EIATTR_NUM_BARRIERS
	.align		4
        /*0040*/ 	.byte	0x02, 0x4c
        /*0042*/ 	.byte	0x01
	.zero		1


	//----- nvinfo : EIATTR_MERCURY_ISA_VERSION
	.align		4
        /*0044*/ 	.byte	0x03, 0x5f
        /*0046*/ 	.short	0x0101


	//----- nvinfo : EIATTR_VRC_CTA_INIT_COUNT
	.align		4
        /*0048*/ 	.byte	0x02, 0x4a
	.zero		1
	.zero		1


	//----- nvinfo : EIATTR_EXIT_INSTR_OFFSETS
	.align		4
        /*004c*/ 	.byte	0x04, 0x1c
        /*004e*/ 	.short	(.L_37 - .L_36)


	//   ....[0]....
.L_36:
        /*0050*/ 	.word	0x000005c0


	//   ....[1]....
        /*0054*/ 	.word	0x000005f0


	//----- nvinfo : EIATTR_CRS_STACK_SIZE
	.align		4
.L_37:
        /*0058*/ 	.byte	0x04, 0x1e
        /*005a*/ 	.short	(.L_39 - .L_38)
.L_38:
        /*005c*/ 	.word	0x00000000


	//----- nvinfo : EIATTR_CBANK_PARAM_SIZE
	.align		4
.L_39:
        /*0060*/ 	.byte	0x03, 0x19
        /*0062*/ 	.short	0x0011


	//----- nvinfo : EIATTR_PARAM_CBANK
	.align		4
        /*0064*/ 	.byte	0x04, 0x0a
        /*0066*/ 	.short	(.L_41 - .L_40)
	.align		4
.L_40:
        /*0068*/ 	.word	index@(.nv.constant0._Z21prefixOperationKernelIfEvPT_xb)
        /*006c*/ 	.short	0x0380
        /*006e*/ 	.short	0x0011


	//----- nvinfo : EIATTR_SW_WAR
	.align		4
.L_41:
        /*0070*/ 	.byte	0x04, 0x36
        /*0072*/ 	.short	(.L_43 - .L_42)
.L_42:
        /*0074*/ 	.word	0x00000008
.L_43:


//--------------------- .nv.callgraph             --------------------------
	.section	.nv.callgraph,"",@"SHT_CUDA_CALLGRAPH"
	.align	4
	.sectionentsize	8
	.align		4
        /*0000*/ 	.word	0x00000000
	.align		4
        /*0004*/ 	.word	0xffffffff
	.align		4
        /*0008*/ 	.word	0x00000000
	.align		4
        /*000c*/ 	.word	0xfffffffe
	.align		4
        /*0010*/ 	.word	0x00000000
	.align		4
        /*0014*/ 	.word	0xfffffffd
	.align		4
        /*0018*/ 	.word	0x00000000
	.align		4
        /*001c*/ 	.word	0xfffffffc


//--------------------- .text._Z21prefixOperationKernelIdEvPT_xb --------------------------
	.section	.text._Z21prefixOperationKernelIdEvPT_xb,"ax",@progbits
	.align	128
        .global         _Z21prefixOperationKernelIdEvPT_xb
        .type           _Z21prefixOperationKernelIdEvPT_xb,@function
        .size           _Z21prefixOperationKernelIdEvPT_xb,(.L_x_20 - _Z21prefixOperationKernelIdEvPT_xb)
        .other          _Z21prefixOperationKernelIdEvPT_xb,@"STO_CUDA_ENTRY STV_DEFAULT"
_Z21prefixOperationKernelIdEvPT_xb:
.text._Z21prefixOperationKernelIdEvPT_xb:
[----:B------:R-:W-:Y:S01]  /*0000*/  LDC R1, c[0x0][0x37c] ;  /* 0x0000df00ff017b82 */ /* 0x000fe20000000800 */
[----:B------:R-:W0:Y:S07]  /*0010*/  S2R R7, SR_TID.X ;  /* 0x0000000000077919 */ /* 0x000e2e0000002100 */
[----:B------:R-:W0:Y:S01]  /*0020*/  S2UR UR4, SR_CTAID.X ;  /* 0x00000000000479c3 */ /* 0x000e220000002500 */
[----:B------:R-:W1:Y:S01]  /*0030*/  LDCU.64 UR8, c[0x0][0x388] ;  /* 0x00007100ff0877ac */ /* 0x000e620008000a00 */
[----:B------:R-:W2:Y:S06]  /*0040*/  LDCU.64 UR6, c[0x0][0x358] ;  /* 0x00006b00ff0677ac */ /* 0x000eac0008000a00 */
[----:B------:R-:W0:Y:S08]  /*0050*/  LDC R4, c[0x0][0x360] ;  /* 0x0000d800ff047b82 */ /* 0x000e300000000800 */
[----:B------:R-:W3:Y:S01]  /*0060*/  LDC.64 R2, c[0x0][0x380] ;  /* 0x0000e000ff027b82 */ /* 0x000ee20000000a00 */
[----:B0-----:R-:W-:-:S05]  /*0070*/  IMAD R0, R4, UR4, R7 ;  /* 0x0000000404007c24 */ /* 0x001fca000f8e0207 */
[C---:B-1----:R-:W-:Y:S02]  /*0080*/  ISETP.GE.U32.AND P0, PT, R0.reuse, UR8, PT ;  /* 0x0000000800007c0c */ /* 0x042fe4000bf06070 */
[----:B------:R-:W-:Y:S01]  /*0090*/  SHF.R.S32.HI R12, RZ, 0x1f, R0 ;  /* 0x0000001fff0c7819 */ /* 0x000fe20000011400 */
[----:B---3--:R-:W-:-:S03]  /*00a0*/  IMAD.WIDE R2, R0, 0x8, R2 ;  /* 0x0000000800027825 */ /* 0x008fc600078e0202 */
[----:B------:R-:W-:-:S13]  /*00b0*/  ISETP.GE.AND.EX P0, PT, R12, UR9, PT, P0 ;  /* 0x000000090c007c0c */ /* 0x000fda000bf06300 */
[----:B--2---:R-:W2:Y:S01]  /*00c0*/  @!P0 LDG.E.64 R8, desc[UR6][R2.64] ;  /* 0x0000000602088981 */ /* 0x004ea2000c1e1b00 */
[----:B------:R-:W0:Y:S01]  /*00d0*/  @P0 LDC.U8 R5, c[0x0][0x390] ;  /* 0x0000e400ff050b82 */ /* 0x000e220000000000 */
[----:B------:R-:W-:-:S07]  /*00e0*/  UMOV UR4, 0x400 ;  /* 0x0000040000047882 */ /* 0x000fce0000000000 */
[----:B------:R-:W1:Y:S01]  /*00f0*/  S2UR UR5, SR_CgaCtaId ;  /* 0x00000000000579c3 */ /* 0x000e620000008800 */
[----:B0-----:R-:W-:-:S04]  /*0100*/  @P0 PRMT R5, R5, 0x8880, RZ ;  /* 0x0000888005050816 */ /* 0x001fc800000000ff */
[----:B------:R-:W-:Y:S01]  /*0110*/  @P0 ISETP.NE.AND P1, PT, R5, RZ, PT ;  /* 0x000000ff0500020c */ /* 0x000fe20003f25270 */
[----:B-1----:R-:W-:-:S06]  /*0120*/  ULEA UR4, UR5, UR4, 0x18 ;  /* 0x0000000405047291 */ /* 0x002fcc000f8ec0ff */
[----:B------:R-:W-:Y:S02]  /*0130*/  LEA R5, R7, UR4, 0x3 ;  /* 0x0000000407057c11 */ /* 0x000fe4000f8e18ff */
[----:B------:R-:W-:Y:S01]  /*0140*/  @P0 FSEL R9, RZ, 1.875, !P1 ;  /* 0x3ff00000ff090808 */ /* 0x000fe20004800000 */
[----:B------:R-:W-:Y:S01]  /*0150*/  @P0 IMAD.MOV.U32 R8, RZ, RZ, RZ ;  /* 0x000000ffff080224 */ /* 0x000fe200078e00ff */
[----:B------:R-:W-:-:S04]  /*0160*/  ISETP.GE.U32.AND P0, PT, R4, 0x2, PT ;  /* 0x000000020400780c */ /* 0x000fc80003f06070 */
[----:B--2---:R0:W-:Y:S01]  /*0170*/  STS.64 [R5], R8 ;  /* 0x0000000805007388 */ /* 0x0041e20000000a00 */
[----:B------:R-:W-:Y:S08]  /*0180*/  BAR.SYNC.DEFER_BLOCKING 0x0 ;  /* 0x0000000000007b1d */ /* 0x000ff00000010000 */
[----:B------:R-:W-:Y:S05]  /*0190*/  @!P0 BRA `(.L_x_0) ;  /* 0x0000000000fc8947 */ /* 0x000fea0003800000 */
[----:B------:R-:W-:Y:S01]  /*01a0*/  LEA R6, R7, 0x2, 0x1 ;  /* 0x0000000207067811 */ /* 0x000fe200078e08ff */
[----:B------:R-:W-:Y:S01]  /*01b0*/  IMAD.MOV.U32 R13, RZ, RZ, 0x1 ;  /* 0x00000001ff0d7424 */ /* 0x000fe200078e00ff */
[----:B------:R-:W1:Y:S06]  /*01c0*/  LDCU.U8 UR8, c[0x0][0x390] ;  /* 0x00007200ff0877ac */ /* 0x000e6c0008000000 */
.L_x_4:
[----:B0-2---:R-:W-:Y:S01]  /*01d0*/  IMAD R8, R6, R13, RZ ;  /* 0x0000000d06087224 */ /* 0x005fe200078e02ff */
[----:B------:R-:W-:Y:S03]  /*01e0*/  BSSY.RECONVERGENT B0, `(.L_x_1) ;  /* 0x0000016000007945 */ /* 0x000fe60003800200 */
[----:B------:R-:W-:-:S05]  /*01f0*/  VIADD R9, R8, 0xffffffff ;  /* 0xffffffff08097836 */ /* 0x000fca0000000000 */
[----:B------:R-:W-:-:S13]  /*0200*/  ISETP.GE.U32.AND P0, PT, R9, R4, PT ;  /* 0x000000040900720c */ /* 0x000fda0003f06070 */
[----:B------:R-:W-:Y:S05]  /*0210*/  @P0 BRA `(.L_x_2) ;  /* 0x0000000000480947 */ /* 0x000fea0003800000 */
[----:B-1----:R-:W-:-:S04]  /*0220*/  UPRMT UR5, UR8, 0x8880, URZ ;  /* 0x0000888008057896 */ /* 0x002fc800080000ff */
[----:B------:R-:W-:-:S09]  /*0230*/  UISETP.NE.AND UP0, UPT, UR5, URZ, UPT ;  /* 0x000000ff0500728c */ /* 0x000fd2000bf05270 */
[----:B------:R-:W-:Y:S05]  /*0240*/  BRA.U !UP0, `(.L_x_3) ;  /* 0x0000000108207547 */ /* 0x000fea000b800000 */
[----:B------:R-:W-:-:S05]  /*0250*/  IMAD.IADD R8, R8, 0x1, -R13 ;  /* 0x0000000108087824 */ /* 0x000fca00078e0a0d */
[----:B------:R-:W-:-:S05]  /*0260*/  LEA R14, R8, UR4, 0x3 ;  /* 0x00000004080e7c11 */ /* 0x000fca000f8e18ff */
[----:B------:R-:W-:Y:S01]  /*0270*/  IMAD R15, R13, 0x8, R14 ;  /* 0x000000080d0f7824 */ /* 0x000fe200078e020e */
[----:B------:R-:W-:Y:S04]  /*0280*/  LDS.64 R8, [R14+-0x8] ;  /* 0xfffff8000e087984 */ /* 0x000fe80000000a00 */
[----:B------:R-:W0:Y:S02]  /*0290*/  LDS.64 R10, [R15+-0x8] ;  /* 0xfffff8000f0a7984 */ /* 0x000e240000000a00 */
[----:B0-----:R-:W-:-:S07]  /*02a0*/  DMUL R8, R8, R10 ;  /* 0x0000000a08087228 */ /* 0x001fce0000000000 */
[----:B------:R0:W-:Y:S01]  /*02b0*/  STS.64 [R15+-0x8], R8 ;  /* 0xfffff8080f007388 */ /* 0x0001e20000000a00 */
[----:B------:R-:W-:Y:S05]  /*02c0*/  BRA `(.L_x_2) ;  /* 0x00000000001c7947 */ /* 0x000fea0003800000 */
.L_x_3:
[----:B------:R-:W-:-:S05]  /*02d0*/  IMAD.IADD R8, R8, 0x1, -R13 ;  /* 0x0000000108087824 */ /* 0x000fca00078e0a0d */
[----:B------:R-:W-:-:S05]  /*02e0*/  LEA R14, R8, UR4, 0x3 ;  /* 0x00000004080e7c11 */ /* 0x000fca000f8e18ff */
[----:B------:R-:W-:Y:S01]  /*02f0*/  IMAD R15, R13, 0x8, R14 ;  /* 0x000000080d0f7824 */ /* 0x000fe200078e020e */
[----:B------:R-:W-:Y:S04]  /*0300*/  LDS.64 R8, [R14+-0x8] ;  /* 0xfffff8000e087984 */ /* 0x000fe80000000a00 */
[----:B------:R-:W0:Y:S02]  /*0310*/  LDS.64 R10, [R15+-0x8] ;  /* 0xfffff8000f0a7984 */ /* 0x000e240000000a00 */
[----:B0-----:R-:W-:-:S07]  /*0320*/  DADD R8, R8, R10 ;  /* 0x0000000008087229 */ /* 0x001fce000000000a */
[----:B------:R2:W-:Y:S04]  /*0330*/  STS.64 [R15+-0x8], R8 ;  /* 0xfffff8080f007388 */ /* 0x0005e80000000a00 */
.L_x_2:
[----:B-1----:R-:W-:Y:S05]  /*0340*/  BSYNC.RECONVERGENT B0 ;  /* 0x0000000000007941 */ /* 0x002fea0003800200 */
.L_x_1:
[----:B------:R-:W-:Y:S01]  /*0350*/  IMAD.SHL.U32 R13, R13, 0x2, RZ ;  /* 0x000000020d0d7824 */ /* 0x000fe200078e00ff */
[----:B------:R-:W-:Y:S04]  /*0360*/  BAR.SYNC.DEFER_BLOCKING 0x0 ;  /* 0x0000000000007b1d */ /* 0x000fe80000010000 */
[----:B------:R-:W-:-:S13]  /*0370*/  ISETP.GE.U32.AND P0, PT, R13, R4, PT ;  /* 0x000000040d00720c */ /* 0x000fda0003f06070 */
[----:B------:R-:W-:Y:S05]  /*0380*/  @!P0 BRA `(.L_x_4) ;  /* 0xfffffffc00908947 */ /* 0x000fea000383ffff */
[----:B------:R-:W-:-:S13]  /*0390*/  ISETP.GE.U32.AND P0, PT, R4, 0x2, PT ;  /* 0x000000020400780c */ /* 0x000fda0003f06070 */
[----:B------:R-:W-:Y:S05]  /*03a0*/  @!P0 BRA `(.L_x_0) ;  /* 0x0000000000788947 */ /* 0x000fea0003800000 */
[----:B0-2---:R-:W-:Y:S01]  /*03b0*/  LEA R15, R7, 0x2, 0x1 ;  /* 0x00000002070f7811 */ /* 0x005fe200078e08ff */
[----:B------:R-:W-:Y:S01]  /*03c0*/  IMAD.MOV.U32 R10, RZ, RZ, R4 ;  /* 0x000000ffff0a7224 */ /* 0x000fe200078e0004 */
[----:B------:R-:W0:Y:S06]  /*03d0*/  LDCU.U8 UR8, c[0x0][0x390] ;  /* 0x00007200ff0877ac */ /* 0x000e2c0008000000 */
.L_x_8:
[--C-:B------:R-:W-:Y:S01]  /*03e0*/  IMAD.MOV.U32 R14, RZ, RZ, R10.reuse ;  /* 0x000000ffff0e7224 */ /* 0x100fe200078e000a */
[----:B------:R-:W-:Y:S01]  /*03f0*/  SHF.R.U32.HI R10, RZ, 0x1, R10 ;  /* 0x00000001ff0a7819 */ /* 0x000fe2000001160a */
[----:B------:R-:W-:Y:S04]  /*0400*/  BAR.SYNC.DEFER_BLOCKING 0x0 ;  /* 0x0000000000007b1d */ /* 0x000fe80000010000 */
[----:B------:R-:W-:Y:S02]  /*0410*/  IMAD R11, R15, R10, RZ ;  /* 0x0000000a0f0b7224 */ /* 0x000fe400078e02ff */
[----:B------:R-:W-:Y:S03]  /*0420*/  BSSY.RECONVERGENT B0, `(.L_x_5) ;  /* 0x0000014000007945 */ /* 0x000fe60003800200 */
[----:B-12---:R-:W-:-:S04]  /*0430*/  IADD3 R7, PT, PT, R11, -0x1, R10 ;  /* 0xffffffff0b077810 */ /* 0x006fc80007ffe00a */
[----:B------:R-:W-:-:S13]  /*0440*/  ISETP.GE.U32.AND P0, PT, R7, R4, PT ;  /* 0x000000040700720c */ /* 0x000fda0003f06070 */
[----:B------:R-:W-:Y:S05]  /*0450*/  @P0 BRA `(.L_x_6) ;  /* 0x0000000000400947 */ /* 0x000fea0003800000 */
[----:B0-----:R-:W-:-:S04]  /*0460*/  UPRMT UR5, UR8, 0x8880, URZ ;  /* 0x0000888008057896 */ /* 0x001fc800080000ff */
[----:B------:R-:W-:-:S09]  /*0470*/  UISETP.NE.AND UP0, UPT, UR5, URZ, UPT ;  /* 0x000000ff0500728c */ /* 0x000fd2000bf05270 */
[----:B------:R-:W-:Y:S05]  /*0480*/  BRA.U !UP0, `(.L_x_7) ;  /* 0x00000001081c7547 */ /* 0x000fea000b800000 */
[----:B------:R-:W-:-:S05]  /*0490*/  LEA R11, R11, UR4, 0x3 ;  /* 0x000000040b0b7c11 */ /* 0x000fca000f8e18ff */
[----:B------:R-:W-:Y:S01]  /*04a0*/  IMAD R13, R10, 0x8, R11 ;  /* 0x000000080a0d7824 */ /* 0x000fe200078e020b */
[----:B------:R-:W-:Y:S04]  /*04b0*/  LDS.64 R6, [R11+-0x8] ;  /* 0xfffff8000b067984 */ /* 0x000fe80000000a00 */
[----:B------:R-:W0:Y:S02]  /*04c0*/  LDS.64 R8, [R13+-0x8] ;  /* 0xfffff8000d087984 */ /* 0x000e240000000a00 */
[----:B0-----:R-:W-:-:S07]  /*04d0*/  DMUL R6, R6, R8 ;  /* 0x0000000806067228 */ /* 0x001fce0000000000 */
[----:B------:R1:W-:Y:S01]  /*04e0*/  STS.64 [R13+-0x8], R6 ;  /* 0xfffff8060d007388 */ /* 0x0003e20000000a00 */
[----:B------:R-:W-:Y:S05]  /*04f0*/  BRA `(.L_x_6) ;  /* 0x0000000000187947 */ /* 0x000fea0003800000 */
.L_x_7:
[----:B------:R-:W-:-:S05]  /*0500*/  LEA R11, R11, UR4, 0x3 ;  /* 0x000000040b0b7c11 */ /* 0x000fca000f8e18ff */
[----:B------:R-:W-:Y:S01]  /*0510*/  IMAD R13, R10, 0x8, R11 ;  /* 0x000000080a0d7824 */ /* 0x000fe200078e020b */
[----:B------:R-:W-:Y:S04]  /*0520*/  LDS.64 R6, [R11+-0x8] ;  /* 0xfffff8000b067984 */ /* 0x000fe80000000a00 */
[----:B------:R-:W0:Y:S02]  /*0530*/  LDS.64 R8, [R13+-0x8] ;  /* 0xfffff8000d087984 */ /* 0x000e240000000a00 */
[----:B0-----:R-:W-:-:S07]  /*0540*/  DADD R6, R6, R8 ;  /* 0x0000000006067229 */ /* 0x001fce0000000008 */
[----:B------:R2:W-:Y:S04]  /*0550*/  STS.64 [R13+-0x8], R6 ;  /* 0xfffff8060d007388 */ /* 0x0005e80000000a00 */
.L_x_6:
[----:B0-----:R-:W-:Y:S05]  /*0560*/  BSYNC.RECONVERGENT B0 ;  /* 0x0000000000007941 */ /* 0x001fea0003800200 */
.L_x_5:
[----:B------:R-:W-:-:S13]  /*0570*/  ISETP.GT.U32.AND P0, PT, R14, 0x3, PT ;  /* 0x000000030e00780c */ /* 0x000fda0003f04070 */
[----:B------:R-:W-:Y:S05]  /*0580*/  @P0 BRA `(.L_x_8) ;  /* 0xfffffffc00940947 */ /* 0x000fea000383ffff */
.L_x_0:
[----:B------:R-:W3:Y:S01]  /*0590*/  LDCU.64 UR10, c[0x0][0x388] ;  /* 0x00007100ff0a77ac */ /* 0x000ee20008000a00 */
[----:B------:R-:W-:Y:S01]  /*05a0*/  BAR.SYNC.DEFER_BLOCKING 0x0 ;  /* 0x0000000000007b1d */ /* 0x000fe20000010000 */
[----:B---3--:R-:W-:-:S04]  /*05b0*/  ISETP.GE.U32.AND P0, PT, R0, UR10, PT ;  /* 0x0000000a00007c0c */ /* 0x008fc8000bf06070 */
[----:B------:R-:W-:-:S13]  /*05c0*/  ISETP.GE.AND.EX P0, PT, R12, UR11, PT, P0 ;  /* 0x0000000b0c007c0c */ /* 0x000fda000bf06300 */
[----:B------:R-:W-:Y:S05]  /*05d0*/  @P0 EXIT ;  /* 0x000000000000094d */ /* 0x000fea0003800000 */
[----:B0-----:R-:W0:Y:S04]  /*05e0*/  LDS.64 R4, [R5] ;  /* 0x0000000005047984 */ /* 0x001e280000000a00 */
[----:B0-----:R-:W-:Y:S01]  /*05f0*/  STG.E.64 desc[UR6][R2.64], R4 ;  /* 0x0000000402007986 */ /* 0x001fe2000c101b06 */
[----:B------:R-:W-:Y:S05]  /*0600*/  EXIT ;  /* 0x000000000000794d */ /* 0x000fea0003800000 */
.L_x_9:
[----:B------:R-:W-:-:S00]  /*0610*/  BRA `(.L_x_9) ;  /* 0xfffffffc00fc7947 */ /* 0x000fc0000383ffff */
[----:B------:R-:W-:-:S00]  /*0620*/  NOP ;  /* 0x0000000000007918 */ /* 0x000fc00000000000 */
        /* <DEDUP_REMOVED lines=13> */
.L_x_20:


//--------------------- .text._Z21prefixOperationKernelIfEvPT_xb --------------------------
	.section	.text._Z21prefixOperationKernelIfEvPT_xb,"ax",@progbits
	.align	128
        .global         _Z21prefixOperationKernelIfEvPT_xb
        .type           _Z21prefixOperationKernelIfEvPT_xb,@function
        .size           _Z21prefixOperationKernelIfEvPT_xb,(.L_x_21 - _Z21prefixOperationKernelIfEvPT_xb)
        .other          _Z21prefixOperationKernelIfEvPT_xb,@"STO_CUDA_ENTRY STV_DEFAULT"
_Z21prefixOperationKernelIfEvPT_xb:
.text._Z21prefixOperationKernelIfEvPT_xb:
        /* <DEDUP_REMOVED lines=12> */
[----:B--2---:R-:W2:Y:S01]  /*00c0*/  @!P0 LDG.E R6, desc[UR6][R2.64] ;  /* 0x0000000602068981 */ /* 0x004ea2000c1e1900 */
[----:B------:R-:W0:Y:S01]  /*00d0*/  @P0 LDC.U8 R5, c[0x0][0x390] ;  /* 0x0000e400ff050b82 */ /* 0x000e220000000000 */
[----:B------:R-:W-:-:S07]  /*00e0*/  UMOV UR4, 0x400 ;  /* 0x0000040000047882 */ /* 0x000fce0000000000 */
[----:B------:R-:W1:Y:S01]  /*00f0*/  S2UR UR5, SR_CgaCtaId ;  /* 0x00000000000579c3 */ /* 0x000e620000008800 */
[----:B0-----:R-:W-:-:S04]  /*0100*/  @P0 PRMT R5, R5, 0x8880, RZ ;  /* 0x0000888005050816 */ /* 0x001fc800000000ff */
[----:B------:R-:W-:Y:S01]  /*0110*/  @P0 ISETP.NE.AND P1, PT, R5, RZ, PT ;  /* 0x000000ff0500020c */ /* 0x000fe20003f25270 */
[----:B-1----:R-:W-:-:S06]  /*0120*/  ULEA UR4, UR5, UR4, 0x18 ;  /* 0x0000000405047291 */ /* 0x002fcc000f8ec0ff */
[----:B------:R-:W-:Y:S02]  /*0130*/  LEA R5, R13, UR4, 0x2 ;  /* 0x000000040d057c11 */ /* 0x000fe4000f8e10ff */
[----:B------:R-:W-:Y:S02]  /*0140*/  @P0 FSEL R6, RZ, 1, !P1 ;  /* 0x3f800000ff060808 */ /* 0x000fe40004800000 */
[----:B------:R-:W-:-:S03]  /*0150*/  ISETP.GE.U32.AND P0, PT, R0, 0x2, PT ;  /* 0x000000020000780c */ /* 0x000fc60003f06070 */
[----:B--2---:R0:W-:Y:S01]  /*0160*/  STS [R5], R6 ;  /* 0x0000000605007388 */ /* 0x0041e20000000800 */
[----:B------:R-:W-:Y:S09]  /*0170*/  BAR.SYNC.DEFER_BLOCKING 0x0 ;  /* 0x0000000000007b1d */ /* 0x000ff20000010000 */
[----:B0-----:R-:W-:Y:S05]  /*0180*/  @!P0 BRA `(.L_x_10) ;  /* 0x0000000000fc8947 */ /* 0x001fea0003800000 */
[----:B------:R-:W-:Y:S01]  /*0190*/  LEA R6, R13, 0x2, 0x1 ;  /* 0x000000020d067811 */ /* 0x000fe200078e08ff */
[----:B------:R-:W-:Y:S01]  /*01a0*/  IMAD.MOV.U32 R7, RZ, RZ, 0x1 ;  /* 0x00000001ff077424 */ /* 0x000fe200078e00ff */
[----:B------:R-:W0:Y:S06]  /*01b0*/  LDCU.U8 UR8, c[0x0][0x390] ;  /* 0x00007200ff0877ac */ /* 0x000e2c0008000000 */
.L_x_14:
[----:B--2---:R-:W-:Y:S01]  /*01c0*/  IMAD R8, R6, R7, RZ ;  /* 0x0000000706087224 */ /* 0x004fe200078e02ff */
[----:B------:R-:W-:Y:S03]  /*01d0*/  BSSY.RECONVERGENT B0, `(.L_x_11) ;  /* 0x0000016000007945 */ /* 0x000fe60003800200 */
[----:B-1----:R-:W-:-:S05]  /*01e0*/  VIADD R9, R8, 0xffffffff ;  /* 0xffffffff08097836 */ /* 0x002fca0000000000 */
[----:B------:R-:W-:-:S13]  /*01f0*/  ISETP.GE.U32.AND P0, PT, R9, R0, PT ;  /* 0x000000000900720c */ /* 0x000fda0003f06070 */
[----:B------:R-:W-:Y:S05]  /*0200*/  @P0 BRA `(.L_x_12) ;  /* 0x0000000000480947 */ /* 0x000fea0003800000 */
[----:B0-----:R-:W-:-:S04]  /*0210*/  UPRMT UR5, UR8, 0x8880, URZ ;  /* 0x0000888008057896 */ /* 0x001fc800080000ff */
[----:B------:R-:W-:-:S09]  /*0220*/  UISETP.NE.AND UP0, UPT, UR5, URZ, UPT ;  /* 0x000000ff0500728c */ /* 0x000fd2000bf05270 */
[----:B------:R-:W-:Y:S05]  /*0230*/  BRA.U !UP0, `(.L_x_13) ;  /* 0x0000000108207547 */ /* 0x000fea000b800000 */
[----:B------:R-:W-:-:S05]  /*0240*/  IMAD.IADD R8, R8, 0x1, -R7 ;  /* 0x0000000108087824 */ /* 0x000fca00078e0a07 */
[----:B------:R-:W-:-:S05]  /*0250*/  LEA R8, R8, UR4, 0x2 ;  /* 0x0000000408087c11 */ /* 0x000fca000f8e10ff */
[----:B------:R-:W-:Y:S02]  /*0260*/  IMAD R9, R7, 0x4, R8 ;  /* 0x0000000407097824 */ /* 0x000fe400078e0208 */
[----:B------:R-:W-:Y:S04]  /*0270*/  LDS R8, [R8+-0x4] ;  /* 0xfffffc0008087984 */ /* 0x000fe80000000800 */
[----:B------:R-:W0:Y:S02]  /*0280*/  LDS R11, [R9+-0x4] ;  /* 0xfffffc00090b7984 */ /* 0x000e240000000800 */
[----:B0-----:R-:W-:-:S05]  /*0290*/  FMUL R10, R8, R11 ;  /* 0x0000000b080a7220 */ /* 0x001fca0000400000 */
[----:B------:R1:W-:Y:S01]  /*02a0*/  STS [R9+-0x4], R10 ;  /* 0xfffffc0a09007388 */ /* 0x0003e20000000800 */
[----:B------:R-:W-:Y:S05]  /*02b0*/  BRA `(.L_x_12) ;  /* 0x00000000001c7947 */ /* 0x000fea0003800000 */
.L_x_13:
[----:B------:R-:W-:-:S05]  /*02c0*/  IMAD.IADD R8, R8, 0x1, -R7 ;  /* 0x0000000108087824 */ /* 0x000fca00078e0a07 */
[----:B------:R-:W-:-:S05]  /*02d0*/  LEA R10, R8, UR4, 0x2 ;  /* 0x00000004080a7c11 */ /* 0x000fca000f8e10ff */
[----:B------:R-:W-:Y:S01]  /*02e0*/  IMAD R11, R7, 0x4, R10 ;  /* 0x00000004070b7824 */ /* 0x000fe200078e020a */
[----:B------:R-:W-:Y:S04]  /*02f0*/  LDS R8, [R10+-0x4] ;  /* 0xfffffc000a087984 */ /* 0x000fe80000000800 */
[----:B------:R-:W0:Y:S02]  /*0300*/  LDS R9, [R11+-0x4] ;  /* 0xfffffc000b097984 */ /* 0x000e240000000800 */
[----:B0-----:R-:W-:-:S05]  /*0310*/  FADD R8, R8, R9 ;  /* 0x0000000908087221 */ /* 0x001fca0000000000 */
[----:B------:R2:W-:Y:S02]  /*0320*/  STS [R11+-0x4], R8 ;  /* 0xfffffc080b007388 */ /* 0x0005e40000000800 */
.L_x_12:
[----:B0-----:R-:W-:Y:S05]  /*0330*/  BSYNC.RECONVERGENT B0 ;  /* 0x0000000000007941 */ /* 0x001fea0003800200 */
.L_x_11:
[----:B------:R-:W-:Y:S01]  /*0340*/  IMAD.SHL.U32 R7, R7, 0x2, RZ ;  /* 0x0000000207077824 */ /* 0x000fe200078e00ff */
[----:B------:R-:W-:Y:S04]  /*0350*/  BAR.SYNC.DEFER_BLOCKING 0x0 ;  /* 0x0000000000007b1d */ /* 0x000fe80000010000 */
[----:B------:R-:W-:-:S13]  /*0360*/  ISETP.GE.U32.AND P0, PT, R7, R0, PT ;  /* 0x000000000700720c */ /* 0x000fda0003f06070 */
[----:B------:R-:W-:Y:S05]  /*0370*/  @!P0 BRA `(.L_x_14) ;  /* 0xfffffffc00908947 */ /* 0x000fea000383ffff */
[----:B------:R-:W-:-:S13]  /*0380*/  ISETP.GE.U32.AND P0, PT, R0, 0x2, PT ;  /* 0x000000020000780c */ /* 0x000fda0003f06070 */
[----:B------:R-:W-:Y:S05]  /*0390*/  @!P0 BRA `(.L_x_10) ;  /* 0x0000000000788947 */ /* 0x000fea0003800000 */
[----:B------:R-:W-:Y:S01]  /*03a0*/  LEA R13, R13, 0x2, 0x1 ;  /* 0x000000020d0d7811 */ /* 0x000fe200078e08ff */
[----:B------:R-:W-:Y:S01]  /*03b0*/  IMAD.MOV.U32 R6, RZ, RZ, R0 ;  /* 0x000000ffff067224 */ /* 0x000fe200078e0000 */
[----:B------:R-:W0:Y:S06]  /*03c0*/  LDCU.U8 UR8, c[0x0][0x390] ;  /* 0x00007200ff0877ac */ /* 0x000e2c0008000000 */
.L_x_18:
[--C-:B--2---:R-:W-:Y:S01]  /*03d0*/  IMAD.MOV.U32 R11, RZ, RZ, R6.reuse ;  /* 0x000000ffff0b7224 */ /* 0x104fe200078e0006 */
[----:B------:R-:W-:Y:S01]  /*03e0*/  SHF.R.U32.HI R6, RZ, 0x1, R6 ;  /* 0x00000001ff067819 */ /* 0x000fe20000011606 */
[----:B------:R-:W-:Y:S04]  /*03f0*/  BAR.SYNC.DEFER_BLOCKING 0x0 ;  /* 0x0000000000007b1d */ /* 0x000fe80000010000 */
[----:B-1----:R-:W-:Y:S02]  /*0400*/  IMAD R9, R13, R6, RZ ;  /* 0x000000060d097224 */ /* 0x002fe400078e02ff */
[----:B------:R-:W-:Y:S03]  /*0410*/  BSSY.RECONVERGENT B0, `(.L_x_15) ;  /* 0x0000014000007945 */ /* 0x000fe60003800200 */
[----:B------:R-:W-:-:S04]  /*0420*/  IADD3 R7, PT, PT, R9, -0x1, R6 ;  /* 0xffffffff09077810 */ /* 0x000fc80007ffe006 */
[----:B------:R-:W-:-:S13]  /*0430*/  ISETP.GE.U32.AND P0, PT, R7, R0, PT ;  /* 0x000000000700720c */ /* 0x000fda0003f06070 */
[----:B------:R-:W-:Y:S05]  /*0440*/  @P0 BRA `(.L_x_16) ;  /* 0x0000000000400947 */ /* 0x000fea0003800000 */
[----:B0-----:R-:W-:-:S04]  /*0450*/  UPRMT UR5, UR8, 0x8880, URZ ;  /* 0x0000888008057896 */ /* 0x001fc800080000ff */
[----:B------:R-:W-:-:S09]  /*0460*/  UISETP.NE.AND UP0, UPT, UR5, URZ, UPT ;  /* 0x000000ff0500728c */ /* 0x000fd2000bf05270 */
[----:B------:R-:W-:Y:S05]  /*0470*/  BRA.U !UP0, `(.L_x_17) ;  /* 0x00000001081c7547 */ /* 0x000fea000b800000 */
[----:B------:R-:W-:-:S05]  /*0480*/  LEA R7, R9, UR4, 0x2 ;  /* 0x0000000409077c11 */ /* 0x000fca000f8e10ff */
[----:B------:R-:W-:Y:S02]  /*0490*/  IMAD R8, R6, 0x4, R7 ;  /* 0x0000000406087824 */ /* 0x000fe400078e0207 */
[----:B------:R-:W-:Y:S04]  /*04a0*/  LDS R7, [R7+-0x4] ;  /* 0xfffffc0007077984 */ /* 0x000fe80000000800 */
[----:B------:R-:W0:Y:S02]  /*04b0*/  LDS R10, [R8+-0x4] ;  /* 0xfffffc00080a7984 */ /* 0x000e240000000800 */
[----:B0-----:R-:W-:-:S05]  /*04c0*/  FMUL R9, R7, R10 ;  /* 0x0000000a07097220 */ /* 0x001fca0000400000 */
[----:B------:R1:W-:Y:S01]  /*04d0*/  STS [R8+-0x4], R9 ;  /* 0xfffffc0908007388 */ /* 0x0003e20000000800 */
[----:B------:R-:W-:Y:S05]  /*04e0*/  BRA `(.L_x_16) ;  /* 0x0000000000187947 */ /* 0x000fea0003800000 */
.L_x_17:
[----:B------:R-:W-:-:S05]  /*04f0*/  LEA R9, R9, UR4, 0x2 ;  /* 0x0000000409097c11 */ /* 0x000fca000f8e10ff */
[----:B------:R-:W-:Y:S01]  /*0500*/  IMAD R10, R6, 0x4, R9 ;  /* 0x00000004060a7824 */ /* 0x000fe200078e0209 */
[----:B------:R-:W-:Y:S04]  /*0510*/  LDS R7, [R9+-0x4] ;  /* 0xfffffc0009077984 */ /* 0x000fe80000000800 */
[----:B------:R-:W0:Y:S02]  /*0520*/  LDS R8, [R10+-0x4] ;  /* 0xfffffc000a087984 */ /* 0x000e240000000800 */
[----:B0-----:R-:W-:-:S05]  /*0530*/  FADD R7, R7, R8 ;  /* 0x0000000807077221 */ /* 0x001fca0000000000 */
[----:B------:R2:W-:Y:S02]  /*0540*/  STS [R10+-0x4], R7 ;  /* 0xfffffc070a007388 */ /* 0x0005e40000000800 */
.L_x_16:
[----:B0-----:R-:W-:Y:S05]  /*0550*/  BSYNC.RECONVERGENT B0 ;  /* 0x0000000000007941 */ /* 0x001fea0003800200 */
.L_x_15:
[----:B------:R-:W-:-:S13]  /*0560*/  ISETP.GT.U32.AND P0, PT, R11, 0x3, PT ;  /* 0x000000030b00780c */ /* 0x000fda0003f04070 */
[----:B------:R-:W-:Y:S05]  /*0570*/  @P0 BRA `(.L_x_18) ;  /* 0xfffffffc00940947 */ /* 0x000fea000383ffff */
.L_x_10:
[----:B------:R-:W0:Y:S01]  /*0580*/  LDCU.64 UR10, c[0x0][0x388] ;  /* 0x00007100ff0a77ac */ /* 0x000e220008000a00 */
[----:B------:R-:W-:Y:S01]  /*0590*/  BAR.SYNC.DEFER_BLOCKING 0x0 ;  /* 0x0000000000007b1d */ /* 0x000fe20000010000 */
[----:B0-----:R-:W-:-:S04]  /*05a0*/  ISETP.GE.U32.AND P0, PT, R4, UR10, PT ;  /* 0x0000000a04007c0c */ /* 0x001fc8000bf06070 */
[----:B------:R-:W-:-:S13]  /*05b0*/  ISETP.GE.AND.EX P0, PT, R12, UR11, PT, P0 ;  /* 0x0000000b0c007c0c */ /* 0x000fda000bf06300 */
[----:B------:R-:W-:Y:S05]  /*05c0*/  @P0 EXIT ;  /* 0x000000000000094d */ /* 0x000fea0003800000 */
[----:B------:R-:W0:Y:S04]  /*05d0*/  LDS R5, [R5] ;  /* 0x0000000005057984 */ /* 0x000e280000000800 */
[----:B0-----:R-:W-:Y:S01]  /*05e0*/  STG.E desc[UR6][R2.64], R5 ;  /* 0x0000000502007986 */ /* 0x001fe2000c101906 */
[----:B------:R-:W-:Y:S05]  /*05f0*/  EXIT ;  /* 0x000000000000794d */ /* 0x000fea0003800000 */
.L_x_19:
        /* <DEDUP_REMOVED lines=16> */
.L_x_21:


//--------------------- .nv.shared._Z21prefixOperationKernelIdEvPT_xb --------------------------
	.section	.nv.shared._Z21prefixOperationKernelIdEvPT_xb,"aw",@nobits
	.sectionflags	@""
	.align	16
	.zero		1024


//--------------------- .nv.shared.reserved.0     --------------------------
	.section	.nv.shared.reserved.0,"aw",@nobits
	.weak		__nv_reservedSMEM_offset_0_alias
	.size		__nv_reservedSMEM_offset_0_alias, 0, 64
	.other		__nv_reservedSMEM_offset_0_alias,@"STO_CUDA_RESERVED_SHARED STV_DEFAULT"
__nv_reservedSMEM_offset_0_alias:
	.zero		0
	.zero		64


//--------------------- .nv.shared._Z21prefixOperationKernelIfEvPT_xb --------------------------
	.section	.nv.shared._Z21prefixOperationKernelIfEvPT_xb,"aw",@nobits
	.sectionflags	@""
	.align	16
	.zero		1024


//--------------------- .nv.constant0._Z21prefixOperationKernelIdEvPT_xb --------------------------
	.section	.nv.constant0._Z21prefixOperationKernelIdEvPT_xb,"a",@progbits
	.sectionflags	@""
	.align	4
.nv.constant0._Z21prefixOperationKernelIdEvPT_xb:
	.zero		913


//--------------------- .nv.constant0._Z21prefixOperationKernelIfEvPT_xb --------------------------
	.section	.nv.constant0._Z21prefixOperationKernelIfEvPT_xb,"a",@progbits
	.sectionflags	@""
	.align	4
.nv.constant0._Z21prefixOperationKernelIfEvPT_xb:
	.zero		913


//--------------------- SYMBOLS --------------------------

	.type		.nv.reservedSmem.offset0,@object
	.size		.nv.reservedSmem.offset0,0x4
	.type		.nv.reservedSmem.cap,@object
	.size		.nv.reservedSmem.cap,0x4
